//
// Generated by NVIDIA NVVM Compiler
//
// Compiler Build ID: CL-36424714
// Cuda compilation tools, release 13.0, V13.0.88
// Based on NVVM 20.0.0
//

.version 9.0
.target sm_100
.address_size 64

	// .globl	_Z14convolution_1DPf
.const .align 4 .b8 d_N[400];
.const .align 4 .u32 d_width;
.const .align 4 .b8 d_M[400];
.const .align 4 .u32 d_mask_width;

.visible .entry _Z14convolution_1DPf(
	.param .u64 .ptr .align 1 _Z14convolution_1DPf_param_0
)
{
	.reg .pred 	%p<55>;
	.reg .b32 	%r<44>;
	.reg .b32 	%f<96>;
	.reg .b64 	%rd<62>;

	ld.param.u64 	%rd4, [_Z14convolution_1DPf_param_0];
	mov.u32 	%r30, %ctaid.x;
	mov.u32 	%r31, %ntid.x;
	mov.u32 	%r32, %tid.x;
	mad.lo.s32 	%r1, %r30, %r31, %r32;
	ld.const.u32 	%r2, [d_mask_width];
	shr.u32 	%r33, %r2, 31;
	add.s32 	%r34, %r2, %r33;
	shr.s32 	%r35, %r34, 1;
	sub.s32 	%r3, %r1, %r35;
	setp.lt.s32 	%p1, %r2, 1;
	mov.f32 	%f75, 0f00000000;
	@%p1 bra 	$L__BB0_41;
	ld.const.u32 	%r4, [d_width];
	and.b32  	%r5, %r2, 7;
	setp.lt.u32 	%p2, %r2, 8;
	mov.f32 	%f75, 0f00000000;
	mov.b32 	%r42, 0;
	@%p2 bra 	$L__BB0_20;
	and.b32  	%r42, %r2, 2147483640;
	mov.f32 	%f75, 0f00000000;
	mov.b32 	%r40, 0;
	mov.u64 	%rd6, d_M;
	mov.u64 	%rd8, d_N;
$L__BB0_3:
	.pragma "nounroll";
	add.s32 	%r8, %r3, %r40;
	setp.lt.s32 	%p3, %r8, 0;
	setp.ge.s32 	%p4, %r8, %r4;
	mul.wide.u32 	%rd5, %r40, 4;
	add.s64 	%rd1, %rd6, %rd5;
	or.pred  	%p5, %p3, %p4;
	@%p5 bra 	$L__BB0_5;
	mul.wide.u32 	%rd7, %r8, 4;
	add.s64 	%rd9, %rd8, %rd7;
	ld.const.f32 	%f42, [%rd9];
	ld.const.f32 	%f43, [%rd1];
	fma.rn.f32 	%f75, %f42, %f43, %f75;
$L__BB0_5:
	add.s32 	%r9, %r8, 1;
	setp.lt.s32 	%p6, %r9, 0;
	setp.ge.s32 	%p7, %r9, %r4;
	or.pred  	%p8, %p6, %p7;
	@%p8 bra 	$L__BB0_7;
	mul.wide.u32 	%rd10, %r9, 4;
	add.s64 	%rd12, %rd8, %rd10;
	ld.const.f32 	%f44, [%rd12];
	ld.const.f32 	%f45, [%rd1+4];
	fma.rn.f32 	%f75, %f44, %f45, %f75;
$L__BB0_7:
	add.s32 	%r10, %r8, 2;
	setp.lt.s32 	%p9, %r10, 0;
	setp.ge.s32 	%p10, %r10, %r4;
	or.pred  	%p11, %p9, %p10;
	@%p11 bra 	$L__BB0_9;
	mul.wide.u32 	%rd13, %r10, 4;
	add.s64 	%rd15, %rd8, %rd13;
	ld.const.f32 	%f46, [%rd15];
	ld.const.f32 	%f47, [%rd1+8];
	fma.rn.f32 	%f75, %f46, %f47, %f75;
$L__BB0_9:
	add.s32 	%r11, %r8, 3;
	setp.lt.s32 	%p12, %r11, 0;
	setp.ge.s32 	%p13, %r11, %r4;
	or.pred  	%p14, %p12, %p13;
	@%p14 bra 	$L__BB0_11;
	mul.wide.u32 	%rd16, %r11, 4;
	add.s64 	%rd18, %rd8, %rd16;
	ld.const.f32 	%f48, [%rd18];
	ld.const.f32 	%f49, [%rd1+12];
	fma.rn.f32 	%f75, %f48, %f49, %f75;
$L__BB0_11:
	add.s32 	%r12, %r8, 4;
	setp.lt.s32 	%p15, %r12, 0;
	setp.ge.s32 	%p16, %r12, %r4;
	or.pred  	%p17, %p15, %p16;
	@%p17 bra 	$L__BB0_13;
	mul.wide.u32 	%rd19, %r12, 4;
	add.s64 	%rd21, %rd8, %rd19;
	ld.const.f32 	%f50, [%rd21];
	ld.const.f32 	%f51, [%rd1+16];
	fma.rn.f32 	%f75, %f50, %f51, %f75;
$L__BB0_13:
	add.s32 	%r13, %r8, 5;
	setp.lt.s32 	%p18, %r13, 0;
	setp.ge.s32 	%p19, %r13, %r4;
	or.pred  	%p20, %p18, %p19;
	@%p20 bra 	$L__BB0_15;
	mul.wide.u32 	%rd22, %r13, 4;
	add.s64 	%rd24, %rd8, %rd22;
	ld.const.f32 	%f52, [%rd24];
	ld.const.f32 	%f53, [%rd1+20];
	fma.rn.f32 	%f75, %f52, %f53, %f75;
$L__BB0_15:
	add.s32 	%r14, %r8, 6;
	setp.lt.s32 	%p21, %r14, 0;
	setp.ge.s32 	%p22, %r14, %r4;
	or.pred  	%p23, %p21, %p22;
	@%p23 bra 	$L__BB0_17;
	mul.wide.u32 	%rd25, %r14, 4;
	add.s64 	%rd27, %rd8, %rd25;
	ld.const.f32 	%f54, [%rd27];
	ld.const.f32 	%f55, [%rd1+24];
	fma.rn.f32 	%f75, %f54, %f55, %f75;
$L__BB0_17:
	add.s32 	%r15, %r8, 7;
	setp.lt.s32 	%p24, %r15, 0;
	setp.ge.s32 	%p25, %r15, %r4;
	or.pred  	%p26, %p24, %p25;
	@%p26 bra 	$L__BB0_19;
	mul.wide.u32 	%rd28, %r15, 4;
	add.s64 	%rd30, %rd8, %rd28;
	ld.const.f32 	%f56, [%rd30];
	ld.const.f32 	%f57, [%rd1+28];
	fma.rn.f32 	%f75, %f56, %f57, %f75;
$L__BB0_19:
	add.s32 	%r40, %r40, 8;
	setp.ne.s32 	%p27, %r40, %r42;
	@%p27 bra 	$L__BB0_3;
$L__BB0_20:
	setp.eq.s32 	%p28, %r5, 0;
	@%p28 bra 	$L__BB0_41;
	and.b32  	%r18, %r2, 3;
	setp.lt.u32 	%p29, %r5, 4;
	@%p29 bra 	$L__BB0_31;
	add.s32 	%r19, %r3, %r42;
	setp.lt.s32 	%p30, %r19, 0;
	setp.ge.s32 	%p31, %r19, %r4;
	mul.wide.u32 	%rd31, %r42, 4;
	mov.u64 	%rd32, d_M;
	add.s64 	%rd2, %rd32, %rd31;
	or.pred  	%p32, %p30, %p31;
	@%p32 bra 	$L__BB0_24;
	mul.wide.u32 	%rd33, %r19, 4;
	mov.u64 	%rd34, d_N;
	add.s64 	%rd35, %rd34, %rd33;
	ld.const.f32 	%f59, [%rd35];
	ld.const.f32 	%f60, [%rd2];
	fma.rn.f32 	%f75, %f59, %f60, %f75;
$L__BB0_24:
	add.s32 	%r20, %r19, 1;
	setp.lt.s32 	%p33, %r20, 0;
	setp.ge.s32 	%p34, %r20, %r4;
	or.pred  	%p35, %p33, %p34;
	@%p35 bra 	$L__BB0_26;
	mul.wide.u32 	%rd36, %r20, 4;
	mov.u64 	%rd37, d_N;
	add.s64 	%rd38, %rd37, %rd36;
	ld.const.f32 	%f61, [%rd38];
	ld.const.f32 	%f62, [%rd2+4];
	fma.rn.f32 	%f75, %f61, %f62, %f75;
$L__BB0_26:
	add.s32 	%r21, %r19, 2;
	setp.lt.s32 	%p36, %r21, 0;
	setp.ge.s32 	%p37, %r21, %r4;
	or.pred  	%p38, %p36, %p37;
	@%p38 bra 	$L__BB0_28;
	mul.wide.u32 	%rd39, %r21, 4;
	mov.u64 	%rd40, d_N;
	add.s64 	%rd41, %rd40, %rd39;
	ld.const.f32 	%f63, [%rd41];
	ld.const.f32 	%f64, [%rd2+8];
	fma.rn.f32 	%f75, %f63, %f64, %f75;
$L__BB0_28:
	add.s32 	%r22, %r19, 3;
	setp.lt.s32 	%p39, %r22, 0;
	setp.ge.s32 	%p40, %r22, %r4;
	or.pred  	%p41, %p39, %p40;
	@%p41 bra 	$L__BB0_30;
	mul.wide.u32 	%rd42, %r22, 4;
	mov.u64 	%rd43, d_N;
	add.s64 	%rd44, %rd43, %rd42;
	ld.const.f32 	%f65, [%rd44];
	ld.const.f32 	%f66, [%rd2+12];
	fma.rn.f32 	%f75, %f65, %f66, %f75;
$L__BB0_30:
	add.s32 	%r42, %r42, 4;
$L__BB0_31:
	setp.eq.s32 	%p42, %r18, 0;
	@%p42 bra 	$L__BB0_41;
	setp.eq.s32 	%p43, %r18, 1;
	@%p43 bra 	$L__BB0_38;
	add.s32 	%r25, %r3, %r42;
	setp.lt.s32 	%p44, %r25, 0;
	setp.ge.s32 	%p45, %r25, %r4;
	mul.wide.u32 	%rd45, %r42, 4;
	mov.u64 	%rd46, d_M;
	add.s64 	%rd3, %rd46, %rd45;
	or.pred  	%p46, %p44, %p45;
	@%p46 bra 	$L__BB0_35;
	mul.wide.u32 	%rd47, %r25, 4;
	mov.u64 	%rd48, d_N;
	add.s64 	%rd49, %rd48, %rd47;
	ld.const.f32 	%f68, [%rd49];
	ld.const.f32 	%f69, [%rd3];
	fma.rn.f32 	%f75, %f68, %f69, %f75;
$L__BB0_35:
	add.s32 	%r26, %r25, 1;
	setp.lt.s32 	%p47, %r26, 0;
	setp.ge.s32 	%p48, %r26, %r4;
	or.pred  	%p49, %p47, %p48;
	@%p49 bra 	$L__BB0_37;
	mul.wide.u32 	%rd50, %r26, 4;
	mov.u64 	%rd51, d_N;
	add.s64 	%rd52, %rd51, %rd50;
	ld.const.f32 	%f70, [%rd52];
	ld.const.f32 	%f71, [%rd3+4];
	fma.rn.f32 	%f75, %f70, %f71, %f75;
$L__BB0_37:
	add.s32 	%r42, %r42, 2;
$L__BB0_38:
	and.b32  	%r39, %r2, 1;
	setp.eq.b32 	%p50, %r39, 1;
	not.pred 	%p51, %p50;
	@%p51 bra 	$L__BB0_41;
	add.s32 	%r29, %r3, %r42;
	setp.lt.s32 	%p52, %r29, 0;
	setp.ge.s32 	%p53, %r29, %r4;
	or.pred  	%p54, %p52, %p53;
	@%p54 bra 	$L__BB0_41;
	mul.wide.u32 	%rd53, %r29, 4;
	mov.u64 	%rd54, d_N;
	add.s64 	%rd55, %rd54, %rd53;
	ld.const.f32 	%f72, [%rd55];
	mul.wide.u32 	%rd56, %r42, 4;
	mov.u64 	%rd57, d_M;
	add.s64 	%rd58, %rd57, %rd56;
	ld.const.f32 	%f73, [%rd58];
	fma.rn.f32 	%f75, %f72, %f73, %f75;
$L__BB0_41:
	cvta.to.global.u64 	%rd59, %rd4;
	mul.wide.s32 	%rd60, %r1, 4;
	add.s64 	%rd61, %rd59, %rd60;
	st.global.f32 	[%rd61], %f75;
	ret;

}


// ===== COMPILED SASS (sm_100) =====

	.target	sm_100

	.elftype	@"ET_EXEC"


//--------------------- .note.nv.tkinfo           --------------------------
	.section	.note.nv.tkinfo,"",@"SHT_NOTE"
	.sectionflags	@"SHF_NOTE_NV_TKINFO"
	.tkinfo
        /*0018*/ 	.word	0x00000002
        /*0030*/ 	.string	""
        /*0030*/ 	.string	"ptxas"
        /*0030*/ 	.string	"Cuda compilation tools, release 13.0, V13.0.88"
        /*0030*/ 	.string	"Build cuda_13.0.r13.0/compiler.36424714_0"
        /*0030*/ 	.string	"-arch sm_100 -m 64 "



//--------------------- .note.nv.cuinfo           --------------------------
	.section	.note.nv.cuinfo,"",@"SHT_NOTE"
	.sectionflags	@"SHF_NOTE_NV_CUINFO"
        /*0018*/ 	.short	0x0002
        /*001a*/ 	.short	0x0064
        /*001c*/ 	.short	0x0082
	.zero		2


//--------------------- .nv.info                  --------------------------
	.section	.nv.info,"",@"SHT_CUDA_INFO"
	.align	4


	//----- nvinfo : EIATTR_REGCOUNT
	.align		4
        /*0000*/ 	.byte	0x04, 0x2f
        /*0002*/ 	.short	(.L_5 - .L_4)
	.align		4
.L_4:
        /*0004*/ 	.word	index@(_Z14convolution_1DPf)
        /*0008*/ 	.word	0x00000018


	//----- nvinfo : EIATTR_FRAME_SIZE
	.align		4
.L_5:
        /*000c*/ 	.byte	0x04, 0x11
        /*000e*/ 	.short	(.L_7 - .L_6)
	.align		4
.L_6:
        /*0010*/ 	.word	index@(_Z14convolution_1DPf)
        /*0014*/ 	.word	0x00000000


	//----- nvinfo : EIATTR_MIN_STACK_SIZE
	.align		4
.L_7:
        /*0018*/ 	.byte	0x04, 0x12
        /*001a*/ 	.short	(.L_9 - .L_8)
	.align		4
.L_8:
        /*001c*/ 	.word	index@(_Z14convolution_1DPf)
        /*0020*/ 	.word	0x00000000
.L_9:


//--------------------- .nv.compat                --------------------------
	.section	.nv.compat,"",@"SHT_CUDA_COMPAT_INFO"
	.align	4
        /*0000*/ 	.byte	0x02, 0x09, 0x00, 0x00, 0x02, 0x02, 0x01, 0x00, 0x02, 0x05, 0x05, 0x00, 0x03, 0x07, 0x01, 0x01
        /*0010*/ 	.byte	0x02, 0x03, 0x00, 0x00, 0x02, 0x06, 0x01, 0x00, 0x04, 0x0b, 0x08, 0x00, 0x09, 0x00, 0x00, 0x00
        /*0020*/ 	.byte	0x00, 0x00, 0x00, 0x00


//--------------------- .nv.info._Z14convolution_1DPf --------------------------
	.section	.nv.info._Z14convolution_1DPf,"",@"SHT_CUDA_INFO"
	.sectionflags	@""
	.align	4


	//----- nvinfo : EIATTR_CUDA_API_VERSION
	.align		4
        /*0000*/ 	.byte	0x04, 0x37
        /*0002*/ 	.short	(.L_11 - .L_10)
.L_10:
        /*0004*/ 	.word	0x00000082


	//----- nvinfo : EIATTR_KPARAM_INFO
	.align		4
.L_11:
        /*0008*/ 	.byte	0x04, 0x17
        /*000a*/ 	.short	(.L_13 - .L_12)
.L_12:
        /*000c*/ 	.word	0x00000000
        /*0010*/ 	.short	0x0000
        /*0012*/ 	.short	0x0000
        /*0014*/ 	.byte	0x00, 0xf5, 0x21, 0x00


	//----- nvinfo : EIATTR_SPARSE_MMA_MASK
	.align		4
.L_13:
        /*0018*/ 	.byte	0x03, 0x50
        /*001a*/ 	.short	0x0000


	//----- nvinfo : EIATTR_MAXREG_COUNT
	.align		4
        /*001c*/ 	.byte	0x03, 0x1b
        /*001e*/ 	.short	0x00ff


	//----- nvinfo : EIATTR_MERCURY_ISA_VERSION
	.align		4
        /*0020*/ 	.byte	0x03, 0x5f
        /*0022*/ 	.short	0x0101


	//----- nvinfo : EIATTR_VRC_CTA_INIT_COUNT
	.align		4
        /*0024*/ 	.byte	0x02, 0x4a
	.zero		1
	.zero		1


	//----- nvinfo : EIATTR_EXIT_INSTR_OFFSETS
	.align		4
        /*0028*/ 	.byte	0x04, 0x1c
        /*002a*/ 	.short	(.L_15 - .L_14)


	//   ....[0]....
.L_14:
        /*002c*/ 	.word	0x00000a00


	//----- nvinfo : EIATTR_CBANK_PARAM_SIZE
	.align		4
.L_15:
        /*0030*/ 	.byte	0x03, 0x19
        /*0032*/ 	.short	0x0008


	//----- nvinfo : EIATTR_PARAM_CBANK
	.align		4
        /*0034*/ 	.byte	0x04, 0x0a
        /*0036*/ 	.short	(.L_17 - .L_16)
	.align		4
.L_16:
        /*0038*/ 	.word	index@(.nv.constant0._Z14convolution_1DPf)
        /*003c*/ 	.short	0x0380
        /*003e*/ 	.short	0x0008


	//----- nvinfo : EIATTR_SW_WAR
	.align		4
.L_17:
        /*0040*/ 	.byte	0x04, 0x36
        /*0042*/ 	.short	(.L_19 - .L_18)
.L_18:
        /*0044*/ 	.word	0x00000008
.L_19:


//--------------------- .nv.callgraph             --------------------------
	.section	.nv.callgraph,"",@"SHT_CUDA_CALLGRAPH"
	.align	4
	.sectionentsize	8
	.align		4
        /*0000*/ 	.word	0x00000000
	.align		4
        /*0004*/ 	.word	0xffffffff
	.align		4
        /*0008*/ 	.word	0x00000000
	.align		4
        /*000c*/ 	.word	0xfffffffe
	.align		4
        /*0010*/ 	.word	0x00000000
	.align		4
        /*0014*/ 	.word	0xfffffffd
	.align		4
        /*0018*/ 	.word	0x00000000
	.align		4
        /*001c*/ 	.word	0xfffffffc


//--------------------- .nv.constant3             --------------------------
	.section	.nv.constant3,"a",@progbits
	.align	4
.nv.constant3:
	.type		d_N,@object
	.size		d_N,(d_width - d_N)
d_N:
	.zero		400
	.type		d_width,@object
	.size		d_width,(d_M - d_width)
d_width:
	.zero		4
	.type		d_M,@object
	.size		d_M,(d_mask_width - d_M)
d_M:
	.zero		400
	.type		d_mask_width,@object
	.size		d_mask_width,(.L_3 - d_mask_width)
d_mask_width:
	.zero		4
.L_3:


//--------------------- .text._Z14convolution_1DPf --------------------------
	.section	.text._Z14convolution_1DPf,"ax",@progbits
	.align	128
        .global         _Z14convolution_1DPf
        .type           _Z14convolution_1DPf,@function
        .size           _Z14convolution_1DPf,(.L_x_6 - _Z14convolution_1DPf)
        .other          _Z14convolution_1DPf,@"STO_CUDA_ENTRY STV_DEFAULT"
_Z14convolution_1DPf:
.text._Z14convolution_1DPf:
[----:B------:R-:W-:Y:S01]  /*0000*/  LDC R1, c[0x0][0x37c] ;  /* 0x0000df00ff017b82 */ /* 0x000fe20000000800 */
[----:B------:R-:W0:Y:S01]  /*0010*/  S2R R3, SR_TID.X ;  /* 0x0000000000037919 */ /* 0x000e220000002100 */
[----:B------:R-:W1:Y:S06]  /*0020*/  LDCU UR5, c[0x3][0x324] ;  /* 0x00c06480ff0577ac */ /* 0x000e6c0008000800 */
[----:B------:R-:W0:Y:S01]  /*0030*/  S2UR UR4, SR_CTAID.X ;  /* 0x00000000000479c3 */ /* 0x000e220000002500 */
[----:B------:R-:W-:Y:S01]  /*0040*/  IMAD.MOV.U32 R0, RZ, RZ, RZ ;  /* 0x000000ffff007224 */ /* 0x000fe200078e00ff */
[----:B------:R-:W2:Y:S06]  /*0050*/  LDCU.64 UR8, c[0x0][0x358] ;  /* 0x00006b00ff0877ac */ /* 0x000eac0008000a00 */
[----:B------:R-:W0:Y:S01]  /*0060*/  LDC R2, c[0x0][0x360] ;  /* 0x0000d800ff027b82 */ /* 0x000e220000000800 */
[----:B-1----:R-:W-:Y:S01]  /*0070*/  UISETP.GE.AND UP0, UPT, UR5, 0x1, UPT ;  /* 0x000000010500788c */ /* 0x002fe2000bf06270 */
[----:B0-----:R-:W-:-:S08]  /*0080*/  IMAD R2, R2, UR4, R3 ;  /* 0x0000000402027c24 */ /* 0x001fd0000f8e0203 */
[----:B--2---:R-:W-:Y:S05]  /*0090*/  BRA.U !UP0, `(.L_x_0) ;  /* 0x00000009084c7547 */ /* 0x004fea000b800000 */
[----:B------:R-:W-:Y:S01]  /*00a0*/  UISETP.GE.U32.AND UP0, UPT, UR5, 0x8, UPT ;  /* 0x000000080500788c */ /* 0x000fe2000bf06070 */
[----:B------:R-:W-:Y:S01]  /*00b0*/  HFMA2 R4, -RZ, RZ, 0, 0 ;  /* 0x00000000ff047431 */ /* 0x000fe200000001ff */
[----:B------:R-:W-:Y:S01]  /*00c0*/  ULEA.HI UR4, UR5, UR5, URZ, 0x1 ;  /* 0x0000000505047291 */ /* 0x000fe2000f8f08ff */
[----:B------:R-:W-:Y:S01]  /*00d0*/  IMAD.MOV.U32 R0, RZ, RZ, RZ ;  /* 0x000000ffff007224 */ /* 0x000fe200078e00ff */
[----:B------:R-:W-:Y:S02]  /*00e0*/  ULOP3.LUT UR6, UR5, 0x7, URZ, 0xc0, !UPT ;  /* 0x0000000705067892 */ /* 0x000fe4000f8ec0ff */
[----:B------:R-:W-:Y:S02]  /*00f0*/  USHF.R.S32.HI UR4, URZ, 0x1, UR4 ;  /* 0x00000001ff047899 */ /* 0x000fe40008011404 */
[----:B------:R-:W-:-:S04]  /*0100*/  UISETP.NE.AND UP1, UPT, UR6, URZ, UPT ;  /* 0x000000ff0600728c */ /* 0x000fc8000bf25270 */
[----:B------:R-:W-:Y:S01]  /*0110*/  VIADD R5, R2, -UR4 ;  /* 0x8000000402057c36 */ /* 0x000fe20008000000 */
[----:B------:R-:W-:Y:S06]  /*0120*/  BRA.U !UP0, `(.L_x_1) ;  /* 0x0000000508087547 */ /* 0x000fec000b800000 */
[----:B------:R-:W-:Y:S01]  /*0130*/  ULOP3.LUT UR4, UR5, 0x7ffffff8, URZ, 0xc0, !UPT ;  /* 0x7ffffff805047892 */ /* 0x000fe2000f8ec0ff */
[----:B------:R-:W-:Y:S01]  /*0140*/  IMAD.MOV.U32 R0, RZ, RZ, RZ ;  /* 0x000000ffff007224 */ /* 0x000fe200078e00ff */
[----:B------:R-:W-:Y:S01]  /*0150*/  MOV R3, RZ ;  /* 0x000000ff00037202 */ /* 0x000fe20000000f00 */
[----:B------:R-:W0:Y:S03]  /*0160*/  LDCU UR7, c[0x3][0x190] ;  /* 0x00c03200ff0777ac */ /* 0x000e260008000800 */
[----:B------:R-:W-:-:S07]  /*0170*/  IMAD.U32 R4, RZ, RZ, UR4 ;  /* 0x00000004ff047e24 */ /* 0x000fce000f8e00ff */
.L_x_2:
[----:B------:R-:W-:Y:S02]  /*0180*/  IMAD.IADD R9, R5, 0x1, R3 ;  /* 0x0000000105097824 */ /* 0x000fe400078e0203 */
[----:B------:R-:W-:Y:S02]  /*0190*/  IMAD.MOV.U32 R6, RZ, RZ, 0x194 ;  /* 0x00000194ff067424 */ /* 0x000fe400078e00ff */
[C---:B------:R-:W-:Y:S01]  /*01a0*/  VIADD R11, R9.reuse, 0x2 ;  /* 0x00000002090b7836 */ /* 0x040fe20000000000 */
[----:B0-----:R-:W-:Y:S01]  /*01b0*/  ISETP.GE.AND P3, PT, R9, UR7, PT ;  /* 0x0000000709007c0c */ /* 0x001fe2000bf66270 */
[----:B------:R-:W-:Y:S01]  /*01c0*/  IMAD R6, R3, 0x4, R6 ;  /* 0x0000000403067824 */ /* 0x000fe200078e0206 */
[C---:B------:R-:W-:Y:S01]  /*01d0*/  IADD3 R10, PT, PT, R9.reuse, 0x1, RZ ;  /* 0x00000001090a7810 */ /* 0x040fe20007ffe0ff */
[C---:B------:R-:W-:Y:S01]  /*01e0*/  VIADD R13, R9.reuse, 0x3 ;  /* 0x00000003090d7836 */ /* 0x040fe20000000000 */
[C---:B------:R-:W-:Y:S01]  /*01f0*/  ISETP.LT.OR P3, PT, R9.reuse, RZ, P3 ;  /* 0x000000ff0900720c */ /* 0x040fe20001f61670 */
[C---:B------:R-:W-:Y:S01]  /*0200*/  VIADD R17, R9.reuse, 0x5 ;  /* 0x0000000509117836 */ /* 0x040fe20000000000 */
[C---:B------:R-:W-:Y:S01]  /*0210*/  ISETP.GE.AND P0, PT, R10.reuse, UR7, PT ;  /* 0x000000070a007c0c */ /* 0x040fe2000bf06270 */
[----:B------:R-:W-:Y:S01]  /*0220*/  VIADD R19, R9, 0x6 ;  /* 0x0000000609137836 */ /* 0x000fe20000000000 */
[----:B------:R-:W-:Y:S01]  /*0230*/  ISETP.GE.AND P1, PT, R11, UR7, PT ;  /* 0x000000070b007c0c */ /* 0x000fe2000bf26270 */
[----:B------:R-:W-:Y:S01]  /*0240*/  VIADD R3, R3, 0x8 ;  /* 0x0000000803037836 */ /* 0x000fe20000000000 */
[----:B------:R-:W-:-:S02]  /*0250*/  ISETP.LT.OR P0, PT, R10, RZ, P0 ;  /* 0x000000ff0a00720c */ /* 0x000fc40000701670 */
[----:B------:R-:W-:Y:S02]  /*0260*/  IADD3 R15, PT, PT, R9, 0x4, RZ ;  /* 0x00000004090f7810 */ /* 0x000fe40007ffe0ff */
[----:B------:R-:W-:Y:S02]  /*0270*/  ISETP.GE.AND P2, PT, R13, UR7, PT ;  /* 0x000000070d007c0c */ /* 0x000fe4000bf46270 */
[----:B------:R-:W-:Y:S01]  /*0280*/  ISETP.LT.OR P1, PT, R11, RZ, P1 ;  /* 0x000000ff0b00720c */ /* 0x000fe20000f21670 */
[----:B------:R-:W0:Y:S01]  /*0290*/  @!P3 LDC R8, c[0x3][R6] ;  /* 0x00c000000608bb82 */ /* 0x000e220000000800 */
[C---:B------:R-:W-:Y:S01]  /*02a0*/  @!P3 SHF.L.U32 R7, R9.reuse, 0x2, RZ ;  /* 0x000000020907b819 */ /* 0x040fe200000006ff */
[----:B------:R-:W-:Y:S01]  /*02b0*/  VIADD R9, R9, 0x7 ;  /* 0x0000000709097836 */ /* 0x000fe20000000000 */
[----:B------:R-:W-:Y:S02]  /*02c0*/  ISETP.GE.AND P4, PT, R15, UR7, PT ;  /* 0x000000070f007c0c */ /* 0x000fe4000bf86270 */
[----:B------:R-:W-:-:S02]  /*02d0*/  ISETP.LT.OR P2, PT, R13, RZ, P2 ;  /* 0x000000ff0d00720c */ /* 0x000fc40001741670 */
[----:B------:R-:W-:Y:S01]  /*02e0*/  ISETP.GE.AND P5, PT, R17, UR7, PT ;  /* 0x0000000711007c0c */ /* 0x000fe2000bfa6270 */
[----:B------:R-:W0:Y:S01]  /*02f0*/  @!P3 LDC R7, c[0x3][R7] ;  /* 0x00c000000707bb82 */ /* 0x000e220000000800 */
[----:B------:R-:W-:-:S04]  /*0300*/  ISETP.GE.AND P6, PT, R19, UR7, PT ;  /* 0x0000000713007c0c */ /* 0x000fc8000bfc6270 */
[----:B------:R-:W-:-:S03]  /*0310*/  ISETP.LT.OR P6, PT, R19, RZ, P6 ;  /* 0x000000ff1300720c */ /* 0x000fc600037c1670 */
[----:B------:R-:W1:Y:S02]  /*0320*/  @!P1 LDC R12, c[0x3][R6+0x8] ;  /* 0x00c00200060c9b82 */ /* 0x000e640000000800 */
[----:B------:R-:W-:-:S06]  /*0330*/  @!P2 SHF.L.U32 R13, R13, 0x2, RZ ;  /* 0x000000020d0da819 */ /* 0x000fcc00000006ff */
[----:B------:R-:W2:Y:S02]  /*0340*/  @!P2 LDC R13, c[0x3][R13] ;  /* 0x00c000000d0dab82 */ /* 0x000ea40000000800 */
[----:B------:R-:W-:-:S06]  /*0350*/  @!P6 SHF.L.U32 R19, R19, 0x2, RZ ;  /* 0x000000021313e819 */ /* 0x000fcc00000006ff */
[----:B------:R-:W3:Y:S08]  /*0360*/  @!P6 LDC R19, c[0x3][R19] ;  /* 0x00c000001313eb82 */ /* 0x000ef00000000800 */
[----:B------:R-:W2:Y:S01]  /*0370*/  @!P2 LDC R14, c[0x3][R6+0xc] ;  /* 0x00c00300060eab82 */ /* 0x000ea20000000800 */
[----:B0-----:R-:W-:Y:S01]  /*0380*/  @!P3 FFMA R0, R7, R8, R0 ;  /* 0x000000080700b223 */ /* 0x001fe20000000000 */
[----:B------:R-:W-:-:S02]  /*0390*/  ISETP.LT.OR P3, PT, R15, RZ, P4 ;  /* 0x000000ff0f00720c */ /* 0x000fc40002761670 */
[----:B------:R-:W-:Y:S01]  /*03a0*/  @!P0 SHF.L.U32 R8, R10, 0x2, RZ ;  /* 0x000000020a088819 */ /* 0x000fe200000006ff */
[----:B------:R-:W-:Y:S01]  /*03b0*/  @!P1 IMAD.SHL.U32 R10, R11, 0x4, RZ ;  /* 0x000000040b0a9824 */ /* 0x000fe200078e00ff */
[----:B------:R-:W-:Y:S02]  /*03c0*/  ISETP.LT.OR P4, PT, R17, RZ, P5 ;  /* 0x000000ff1100720c */ /* 0x000fe40002f81670 */
[----:B------:R-:W0:Y:S01]  /*03d0*/  @!P0 LDC R7, c[0x3][R8] ;  /* 0x00c0000008078b82 */ /* 0x000e220000000800 */
[----:B------:R-:W-:-:S04]  /*03e0*/  ISETP.GE.AND P5, PT, R9, UR7, PT ;  /* 0x0000000709007c0c */ /* 0x000fc8000bfa6270 */
[----:B------:R-:W-:Y:S02]  /*03f0*/  ISETP.LT.OR P5, PT, R9, RZ, P5 ;  /* 0x000000ff0900720c */ /* 0x000fe40002fa1670 */
[----:B------:R-:W-:Y:S01]  /*0400*/  @!P3 IMAD.SHL.U32 R15, R15, 0x4, RZ ;  /* 0x000000040f0fb824 */ /* 0x000fe200078e00ff */
[----:B------:R-:W1:Y:S03]  /*0410*/  @!P1 LDC R11, c[0x3][R10] ;  /* 0x00c000000a0b9b82 */ /* 0x000e660000000800 */
[----:B------:R-:W-:-:S05]  /*0420*/  @!P4 IMAD.SHL.U32 R17, R17, 0x4, RZ ;  /* 0x000000041111c824 */ /* 0x000fca00078e00ff */
[----:B------:R-:W4:Y:S02]  /*0430*/  @!P3 LDC R15, c[0x3][R15] ;  /* 0x00c000000f0fbb82 */ /* 0x000f240000000800 */
[----:B------:R-:W-:-:S06]  /*0440*/  @!P5 IMAD.SHL.U32 R20, R9, 0x4, RZ ;  /* 0x000000040914d824 */ /* 0x000fcc00078e00ff */
[----:B------:R-:W5:Y:S08]  /*0450*/  @!P4 LDC R17, c[0x3][R17] ;  /* 0x00c000001111cb82 */ /* 0x000f700000000800 */
[----:B------:R-:W0:Y:S08]  /*0460*/  @!P0 LDC R9, c[0x3][R6+0x4] ;  /* 0x00c0010006098b82 */ /* 0x000e300000000800 */
[----:B------:R-:W3:Y:S08]  /*0470*/  @!P5 LDC R21, c[0x3][R20] ;  /* 0x00c000001415db82 */ /* 0x000ef00000000800 */
[----:B------:R-:W4:Y:S08]  /*0480*/  @!P3 LDC R16, c[0x3][R6+0x10] ;  /* 0x00c004000610bb82 */ /* 0x000f300000000800 */
[----:B------:R-:W5:Y:S01]  /*0490*/  @!P4 LDC R18, c[0x3][R6+0x14] ;  /* 0x00c005000612cb82 */ /* 0x000f620000000800 */
[----:B0-----:R-:W-:Y:S01]  /*04a0*/  @!P0 FFMA R0, R7, R9, R0 ;  /* 0x0000000907008223 */ /* 0x001fe20000000000 */
[----:B------:R-:W-:-:S03]  /*04b0*/  ISETP.NE.AND P0, PT, R3, R4, PT ;  /* 0x000000040300720c */ /* 0x000fc60003f05270 */
[----:B-1----:R-:W-:-:S03]  /*04c0*/  @!P1 FFMA R0, R11, R12, R0 ;  /* 0x0000000c0b009223 */ /* 0x002fc60000000000 */
[----:B------:R-:W3:Y:S01]  /*04d0*/  @!P6 LDC R8, c[0x3][R6+0x18] ;  /* 0x00c006000608eb82 */ /* 0x000ee20000000800 */
[----:B--2---:R-:W-:-:S07]  /*04e0*/  @!P2 FFMA R0, R13, R14, R0 ;  /* 0x0000000e0d00a223 */ /* 0x004fce0000000000 */
[----:B------:R-:W0:Y:S01]  /*04f0*/  @!P5 LDC R7, c[0x3][R6+0x1c] ;  /* 0x00c007000607db82 */ /* 0x000e220000000800 */
[----:B----4-:R-:W-:-:S04]  /*0500*/  @!P3 FFMA R0, R15, R16, R0 ;  /* 0x000000100f00b223 */ /* 0x010fc80000000000 */
[----:B-----5:R-:W-:-:S04]  /*0510*/  @!P4 FFMA R0, R17, R18, R0 ;  /* 0x000000121100c223 */ /* 0x020fc80000000000 */
[----:B---3--:R-:W-:-:S04]  /*0520*/  @!P6 FFMA R0, R19, R8, R0 ;  /* 0x000000081300e223 */ /* 0x008fc80000000000 */
[----:B0-----:R-:W-:Y:S01]  /*0530*/  @!P5 FFMA R0, R21, R7, R0 ;  /* 0x000000071500d223 */ /* 0x001fe20000000000 */
[----:B------:R-:W-:Y:S06]  /*0540*/  @P0 BRA `(.L_x_2) ;  /* 0xfffffffc000c0947 */ /* 0x000fec000383ffff */
.L_x_1:
[----:B------:R-:W-:Y:S05]  /*0550*/  BRA.U !UP1, `(.L_x_0) ;  /* 0x00000005091c7547 */ /* 0x000fea000b800000 */
[----:B------:R-:W0:Y:S01]  /*0560*/  LDCU UR4, c[0x3][0x324] ;  /* 0x00c06480ff0477ac */ /* 0x000e220008000800 */
[----:B------:R-:W-:Y:S02]  /*0570*/  UISETP.GE.U32.AND UP0, UPT, UR6, 0x4, UPT ;  /* 0x000000040600788c */ /* 0x000fe4000bf06070 */
[----:B0-----:R-:W-:-:S04]  /*0580*/  ULOP3.LUT UR5, UR4, 0x3, URZ, 0xc0, !UPT ;  /* 0x0000000304057892 */ /* 0x001fc8000f8ec0ff */
[----:B------:R-:W-:-:S03]  /*0590*/  UISETP.NE.AND UP1, UPT, UR5, URZ, UPT ;  /* 0x000000ff0500728c */ /* 0x000fc6000bf25270 */
[----:B------:R-:W-:Y:S08]  /*05a0*/  BRA.U !UP0, `(.L_x_3) ;  /* 0x0000000108807547 */ /* 0x000ff0000b800000 */
[----:B------:R-:W0:Y:S01]  /*05b0*/  LDCU UR6, c[0x3][0x190] ;  /* 0x00c03200ff0677ac */ /* 0x000e220008000800 */
[----:B------:R-:W-:Y:S01]  /*05c0*/  IADD3 R6, PT, PT, R5, R4, RZ ;  /* 0x0000000405067210 */ /* 0x000fe20007ffe0ff */
[----:B------:R-:W-:-:S03]  /*05d0*/  IMAD.MOV.U32 R3, RZ, RZ, 0x194 ;  /* 0x00000194ff037424 */ /* 0x000fc600078e00ff */
[C---:B------:R-:W-:Y:S01]  /*05e0*/  IADD3 R13, PT, PT, R6.reuse, 0x3, RZ ;  /* 0x00000003060d7810 */ /* 0x040fe20007ffe0ff */
[----:B------:R-:W-:Y:S01]  /*05f0*/  VIADD R9, R6, 0x1 ;  /* 0x0000000106097836 */ /* 0x000fe20000000000 */
[----:B------:R-:W-:Y:S01]  /*0600*/  LEA R3, R4, R3, 0x2 ;  /* 0x0000000304037211 */ /* 0x000fe200078e10ff */
[----:B------:R-:W-:Y:S02]  /*0610*/  VIADD R11, R6, 0x2 ;  /* 0x00000002060b7836 */ /* 0x000fe40000000000 */
[----:B------:R-:W-:Y:S01]  /*0620*/  VIADD R4, R4, 0x4 ;  /* 0x0000000404047836 */ /* 0x000fe20000000000 */
[C---:B0-----:R-:W-:Y:S02]  /*0630*/  ISETP.GE.AND P0, PT, R6.reuse, UR6, PT ;  /* 0x0000000606007c0c */ /* 0x041fe4000bf06270 */
[----:B------:R-:W-:Y:S02]  /*0640*/  ISETP.GE.AND P1, PT, R9, UR6, PT ;  /* 0x0000000609007c0c */ /* 0x000fe4000bf26270 */
[----:B------:R-:W-:-:S02]  /*0650*/  ISETP.LT.OR P0, PT, R6, RZ, P0 ;  /* 0x000000ff0600720c */ /* 0x000fc40000701670 */
[----:B------:R-:W-:Y:S02]  /*0660*/  ISETP.GE.AND P2, PT, R11, UR6, PT ;  /* 0x000000060b007c0c */ /* 0x000fe4000bf46270 */
[----:B------:R-:W-:Y:S02]  /*0670*/  ISETP.LT.OR P1, PT, R9, RZ, P1 ;  /* 0x000000ff0900720c */ /* 0x000fe40000f21670 */
[----:B------:R-:W-:Y:S02]  /*0680*/  ISETP.GE.AND P3, PT, R13, UR6, PT ;  /* 0x000000060d007c0c */ /* 0x000fe4000bf66270 */
[----:B------:R-:W-:Y:S02]  /*0690*/  ISETP.LT.OR P2, PT, R11, RZ, P2 ;  /* 0x000000ff0b00720c */ /* 0x000fe40001741670 */
[----:B------:R-:W-:-:S03]  /*06a0*/  ISETP.LT.OR P3, PT, R13, RZ, P3 ;  /* 0x000000ff0d00720c */ /* 0x000fc60001f61670 */
[----:B------:R-:W-:Y:S01]  /*06b0*/  @!P0 IMAD.SHL.U32 R6, R6, 0x4, RZ ;  /* 0x0000000406068824 */ /* 0x000fe200078e00ff */
[----:B------:R-:W0:Y:S03]  /*06c0*/  @!P0 LDC R8, c[0x3][R3] ;  /* 0x00c0000003088b82 */ /* 0x000e260000000800 */
[----:B------:R-:W-:-:S04]  /*06d0*/  @!P1 IMAD.SHL.U32 R9, R9, 0x4, RZ ;  /* 0x0000000409099824 */ /* 0x000fc800078e00ff */
[----:B------:R-:W-:Y:S01]  /*06e0*/  @!P2 SHF.L.U32 R11, R11, 0x2, RZ ;  /* 0x000000020b0ba819 */ /* 0x000fe200000006ff */
[----:B------:R-:W0:Y:S01]  /*06f0*/  @!P0 LDC R7, c[0x3][R6] ;  /* 0x00c0000006078b82 */ /* 0x000e220000000800 */
[----:B------:R-:W-:-:S07]  /*0700*/  @!P3 IMAD.SHL.U32 R13, R13, 0x4, RZ ;  /* 0x000000040d0db824 */ /* 0x000fce00078e00ff */
[----:B------:R-:W1:Y:S08]  /*0710*/  @!P1 LDC R9, c[0x3][R9] ;  /* 0x00c0000009099b82 */ /* 0x000e700000000800 */
[----:B------:R-:W2:Y:S08]  /*0720*/  @!P2 LDC R11, c[0x3][R11] ;  /* 0x00c000000b0bab82 */ /* 0x000eb00000000800 */
[----:B------:R-:W3:Y:S08]  /*0730*/  @!P3 LDC R13, c[0x3][R13] ;  /* 0x00c000000d0dbb82 */ /* 0x000ef00000000800 */
[----:B------:R-:W1:Y:S08]  /*0740*/  @!P1 LDC R10, c[0x3][R3+0x4] ;  /* 0x00c00100030a9b82 */ /* 0x000e700000000800 */
[----:B------:R-:W2:Y:S08]  /*0750*/  @!P2 LDC R12, c[0x3][R3+0x8] ;  /* 0x00c00200030cab82 */ /* 0x000eb00000000800 */
[----:B------:R-:W3:Y:S01]  /*0760*/  @!P3 LDC R14, c[0x3][R3+0xc] ;  /* 0x00c00300030ebb82 */ /* 0x000ee20000000800 */
[----:B0-----:R-:W-:-:S04]  /*0770*/  @!P0 FFMA R0, R7, R8, R0 ;  /* 0x0000000807008223 */ /* 0x001fc80000000000 */
[----:B-1----:R-:W-:-:S04]  /*0780*/  @!P1 FFMA R0, R9, R10, R0 ;  /* 0x0000000a09009223 */ /* 0x002fc80000000000 */
[----:B--2---:R-:W-:-:S04]  /*0790*/  @!P2 FFMA R0, R11, R12, R0 ;  /* 0x0000000c0b00a223 */ /* 0x004fc80000000000 */
[----:B---3--:R-:W-:-:S07]  /*07a0*/  @!P3 FFMA R0, R13, R14, R0 ;  /* 0x0000000e0d00b223 */ /* 0x008fce0000000000 */
.L_x_3:
[----:B------:R-:W-:Y:S05]  /*07b0*/  BRA.U !UP1, `(.L_x_0) ;  /* 0x0000000109847547 */ /* 0x000fea000b800000 */
[----:B------:R-:W-:Y:S02]  /*07c0*/  UISETP.NE.AND UP0, UPT, UR5, 0x1, UPT ;  /* 0x000000010500788c */ /* 0x000fe4000bf05270 */
[----:B------:R-:W-:-:S04]  /*07d0*/  ULOP3.LUT UR4, UR4, 0x1, URZ, 0xc0, !UPT ;  /* 0x0000000104047892 */ /* 0x000fc8000f8ec0ff */
[----:B------:R-:W-:-:S03]  /*07e0*/  UISETP.NE.U32.AND UP1, UPT, UR4, 0x1, UPT ;  /* 0x000000010400788c */ /* 0x000fc6000bf25070 */
[----:B------:R-:W-:Y:S08]  /*07f0*/  BRA.U !UP0, `(.L_x_4) ;  /* 0x0000000108487547 */ /* 0x000ff0000b800000 */
[----:B------:R-:W0:Y:S01]  /*0800*/  LDCU UR4, c[0x3][0x190] ;  /* 0x00c03200ff0477ac */ /* 0x000e220008000800 */
[----:B------:R-:W-:Y:S01]  /*0810*/  IADD3 R3, PT, PT, R5, R4, RZ ;  /* 0x0000000405037210 */ /* 0x000fe20007ffe0ff */
[----:B------:R-:W-:-:S04]  /*0820*/  HFMA2 R9, -RZ, RZ, 0, 2.40802764892578125e-05 ;  /* 0x00000194ff097431 */ /* 0x000fc800000001ff */
[C---:B------:R-:W-:Y:S02]  /*0830*/  VIADD R7, R3.reuse, 0x1 ;  /* 0x0000000103077836 */ /* 0x040fe40000000000 */
[C---:B------:R-:W-:Y:S01]  /*0840*/  IMAD R9, R4.reuse, 0x4, R9 ;  /* 0x0000000404097824 */ /* 0x040fe200078e0209 */
[----:B------:R-:W-:Y:S02]  /*0850*/  IADD3 R4, PT, PT, R4, 0x2, RZ ;  /* 0x0000000204047810 */ /* 0x000fe40007ffe0ff */
[----:B0-----:R-:W-:Y:S02]  /*0860*/  ISETP.GE.AND P0, PT, R3, UR4, PT ;  /* 0x0000000403007c0c */ /* 0x001fe4000bf06270 */
[----:B------:R-:W-:Y:S02]  /*0870*/  ISETP.GE.AND P1, PT, R7, UR4, PT ;  /* 0x0000000407007c0c */ /* 0x000fe4000bf26270 */
[----:B------:R-:W-:Y:S02]  /*0880*/  ISETP.LT.OR P0, PT, R3, RZ, P0 ;  /* 0x000000ff0300720c */ /* 0x000fe40000701670 */
[----:B------:R-:W-:-:S11]  /*0890*/  ISETP.LT.OR P1, PT, R7, RZ, P1 ;  /* 0x000000ff0700720c */ /* 0x000fd60000f21670 */
[----:B------:R-:W-:Y:S01]  /*08a0*/  @!P0 SHF.L.U32 R3, R3, 0x2, RZ ;  /* 0x0000000203038819 */ /* 0x000fe200000006ff */
[----:B------:R-:W0:Y:S01]  /*08b0*/  @!P0 LDC R6, c[0x3][R9] ;  /* 0x00c0000009068b82 */ /* 0x000e220000000800 */
[----:B------:R-:W-:-:S07]  /*08c0*/  @!P1 IMAD.SHL.U32 R7, R7, 0x4, RZ ;  /* 0x0000000407079824 */ /* 0x000fce00078e00ff */
[----:B------:R-:W0:Y:S08]  /*08d0*/  @!P0 LDC R3, c[0x3][R3] ;  /* 0x00c0000003038b82 */ /* 0x000e300000000800 */
[----:B------:R-:W1:Y:S08]  /*08e0*/  @!P1 LDC R7, c[0x3][R7] ;  /* 0x00c0000007079b82 */ /* 0x000e700000000800 */
[----:B------:R-:W1:Y:S01]  /*08f0*/  @!P1 LDC R8, c[0x3][R9+0x4] ;  /* 0x00c0010009089b82 */ /* 0x000e620000000800 */
[----:B0-----:R-:W-:-:S04]  /*0900*/  @!P0 FFMA R0, R3, R6, R0 ;  /* 0x0000000603008223 */ /* 0x001fc80000000000 */
[----:B-1----:R-:W-:-:S07]  /*0910*/  @!P1 FFMA R0, R7, R8, R0 ;  /* 0x0000000807009223 */ /* 0x002fce0000000000 */
.L_x_4:
[----:B------:R-:W-:Y:S05]  /*0920*/  BRA.U UP1, `(.L_x_0) ;  /* 0x0000000101287547 */ /* 0x000fea000b800000 */
[----:B------:R-:W0:Y:S01]  /*0930*/  LDCU UR4, c[0x3][0x190] ;  /* 0x00c03200ff0477ac */ /* 0x000e220008000800 */
[----:B------:R-:W-:-:S05]  /*0940*/  IMAD.IADD R3, R5, 0x1, R4 ;  /* 0x0000000105037824 */ /* 0x000fca00078e0204 */
[----:B0-----:R-:W-:-:S04]  /*0950*/  ISETP.GE.AND P0, PT, R3, UR4, PT ;  /* 0x0000000403007c0c */ /* 0x001fc8000bf06270 */
[----:B------:R-:W-:-:S13]  /*0960*/  ISETP.LT.OR P0, PT, R3, RZ, P0 ;  /* 0x000000ff0300720c */ /* 0x000fda0000701670 */
[----:B------:R-:W-:Y:S01]  /*0970*/  @!P0 SHF.L.U32 R3, R3, 0x2, RZ ;  /* 0x0000000203038819 */ /* 0x000fe200000006ff */
[----:B------:R-:W-:-:S05]  /*0980*/  @!P0 IMAD.MOV.U32 R5, RZ, RZ, 0x194 ;  /* 0x00000194ff058424 */ /* 0x000fca00078e00ff */
[----:B------:R-:W0:Y:S01]  /*0990*/  @!P0 LDC R3, c[0x3][R3] ;  /* 0x00c0000003038b82 */ /* 0x000e220000000800 */
[----:B------:R-:W-:-:S07]  /*09a0*/  @!P0 LEA R4, R4, R5, 0x2 ;  /* 0x0000000504048211 */ /* 0x000fce00078e10ff */
[----:B------:R-:W0:Y:S02]  /*09b0*/  @!P0 LDC R4, c[0x3][R4] ;  /* 0x00c0000004048b82 */ /* 0x000e240000000800 */
[----:B0-----:R-:W-:-:S07]  /*09c0*/  @!P0 FFMA R0, R3, R4, R0 ;  /* 0x0000000403008223 */ /* 0x001fce0000000000 */
.L_x_0:
[----:B------:R-:W0:Y:S02]  /*09d0*/  LDC.64 R4, c[0x0][0x380] ;  /* 0x0000e000ff047b82 */ /* 0x000e240000000a00 */
[----:B0-----:R-:W-:-:S05]  /*09e0*/  IMAD.WIDE R2, R2, 0x4, R4 ;  /* 0x0000000402027825 */ /* 0x001fca00078e0204 */
[----:B------:R-:W-:Y:S01]  /*09f0*/  STG.E desc[UR8][R2.64], R0 ;  /* 0x0000000002007986 */ /* 0x000fe2000c101908 */
[----:B------:R-:W-:Y:S05]  /*0a00*/  EXIT ;  /* 0x000000000000794d */ /* 0x000fea0003800000 */
.L_x_5:
[----:B------:R-:W-:-:S00]  /*0a10*/  BRA `(.L_x_5) ;  /* 0xfffffffc00fc7947 */ /* 0x000fc0000383ffff */
[----:B------:R-:W-:-:S00]  /*0a20*/  NOP ;  /* 0x0000000000007918 */ /* 0x000fc00000000000 */
        /* <DEDUP_REMOVED lines=13> */
.L_x_6:


//--------------------- .nv.shared.reserved.0     --------------------------
	.section	.nv.shared.reserved.0,"aw",@nobits
	.weak		__nv_reservedSMEM_offset_0_alias
	.size		__nv_reservedSMEM_offset_0_alias, 0, 64
	.other		__nv_reservedSMEM_offset_0_alias,@"STO_CUDA_RESERVED_SHARED STV_DEFAULT"
__nv_reservedSMEM_offset_0_alias:
	.zero		0
	.zero		64


//--------------------- .nv.constant0._Z14convolution_1DPf --------------------------
	.section	.nv.constant0._Z14convolution_1DPf,"a",@progbits
	.sectionflags	@""
	.align	4
.nv.constant0._Z14convolution_1DPf:
	.zero		904


//--------------------- SYMBOLS --------------------------

	.type		.nv.reservedSmem.offset0,@object
	.size		.nv.reservedSmem.offset0,0x4
